//
// Generated by NVIDIA NVVM Compiler
//
// Compiler Build ID: CL-36424714
// Cuda compilation tools, release 13.0, V13.0.88
// Based on NVVM 20.0.0
//

.version 9.0
.target sm_100
.address_size 64

	// .globl	_Z26colorToGreyscaleConversionPhS_ii

.visible .entry _Z26colorToGreyscaleConversionPhS_ii(
	.param .u64 .ptr .align 1 _Z26colorToGreyscaleConversionPhS_ii_param_0,
	.param .u64 .ptr .align 1 _Z26colorToGreyscaleConversionPhS_ii_param_1,
	.param .u32 _Z26colorToGreyscaleConversionPhS_ii_param_2,
	.param .u32 _Z26colorToGreyscaleConversionPhS_ii_param_3
)
{
	.reg .pred 	%p<4>;
	.reg .b16 	%rs<4>;
	.reg .b32 	%r<16>;
	.reg .b32 	%f<7>;
	.reg .b64 	%rd<9>;

	ld.param.u64 	%rd1, [_Z26colorToGreyscaleConversionPhS_ii_param_0];
	ld.param.u64 	%rd2, [_Z26colorToGreyscaleConversionPhS_ii_param_1];
	ld.param.u32 	%r3, [_Z26colorToGreyscaleConversionPhS_ii_param_2];
	ld.param.u32 	%r4, [_Z26colorToGreyscaleConversionPhS_ii_param_3];
	mov.u32 	%r6, %tid.x;
	mov.u32 	%r7, %ctaid.x;
	mov.u32 	%r8, %ntid.x;
	mad.lo.s32 	%r1, %r7, %r8, %r6;
	mov.u32 	%r9, %tid.y;
	mov.u32 	%r10, %ctaid.y;
	mov.u32 	%r11, %ntid.y;
	mad.lo.s32 	%r12, %r10, %r11, %r9;
	setp.ge.s32 	%p1, %r1, %r3;
	setp.ge.s32 	%p2, %r12, %r4;
	or.pred  	%p3, %p1, %p2;
	@%p3 bra 	$L__BB0_2;
	cvta.to.global.u64 	%rd3, %rd2;
	cvta.to.global.u64 	%rd4, %rd1;
	mad.lo.s32 	%r13, %r3, %r12, %r1;
	mul.lo.s32 	%r14, %r13, 3;
	cvt.s64.s32 	%rd5, %r14;
	add.s64 	%rd6, %rd3, %rd5;
	ld.global.u8 	%rs1, [%rd6+1];
	ld.global.u8 	%rs2, [%rd6+2];
	ld.global.u8 	%rs3, [%rd6+3];
	cvt.rn.f32.u16 	%f1, %rs1;
	cvt.rn.f32.u16 	%f2, %rs2;
	mul.f32 	%f3, %f2, 0f3F35C28F;
	fma.rn.f32 	%f4, %f1, 0f3E570A3D, %f3;
	cvt.rn.f32.u16 	%f5, %rs3;
	fma.rn.f32 	%f6, %f5, 0f3D8F5C29, %f4;
	cvt.rzi.u32.f32 	%r15, %f6;
	cvt.s64.s32 	%rd7, %r13;
	add.s64 	%rd8, %rd4, %rd7;
	st.global.u8 	[%rd8], %r15;
$L__BB0_2:
	ret;

}


// ===== COMPILED SASS (sm_100) =====

	.target	sm_100

	.elftype	@"ET_EXEC"


//--------------------- .note.nv.tkinfo           --------------------------
	.section	.note.nv.tkinfo,"",@"SHT_NOTE"
	.sectionflags	@"SHF_NOTE_NV_TKINFO"
	.tkinfo
        /*0018*/ 	.word	0x00000002
        /*0030*/ 	.string	""
        /*0030*/ 	.string	"ptxas"
        /*0030*/ 	.string	"Cuda compilation tools, release 13.0, V13.0.88"
        /*0030*/ 	.string	"Build cuda_13.0.r13.0/compiler.36424714_0"
        /*0030*/ 	.string	"-arch sm_100 -m 64 "



//--------------------- .note.nv.cuinfo           --------------------------
	.section	.note.nv.cuinfo,"",@"SHT_NOTE"
	.sectionflags	@"SHF_NOTE_NV_CUINFO"
        /*0018*/ 	.short	0x0002
        /*001a*/ 	.short	0x0064
        /*001c*/ 	.short	0x0082
	.zero		2


//--------------------- .nv.info                  --------------------------
	.section	.nv.info,"",@"SHT_CUDA_INFO"
	.align	4


	//----- nvinfo : EIATTR_REGCOUNT
	.align		4
        /*0000*/ 	.byte	0x04, 0x2f
        /*0002*/ 	.short	(.L_1 - .L_0)
	.align		4
.L_0:
        /*0004*/ 	.word	index@(_Z26colorToGreyscaleConversionPhS_ii)
        /*0008*/ 	.word	0x0000000a


	//----- nvinfo : EIATTR_FRAME_SIZE
	.align		4
.L_1:
        /*000c*/ 	.byte	0x04, 0x11
        /*000e*/ 	.short	(.L_3 - .L_2)
	.align		4
.L_2:
        /*0010*/ 	.word	index@(_Z26colorToGreyscaleConversionPhS_ii)
        /*0014*/ 	.word	0x00000000


	//----- nvinfo : EIATTR_MIN_STACK_SIZE
	.align		4
.L_3:
        /*0018*/ 	.byte	0x04, 0x12
        /*001a*/ 	.short	(.L_5 - .L_4)
	.align		4
.L_4:
        /*001c*/ 	.word	index@(_Z26colorToGreyscaleConversionPhS_ii)
        /*0020*/ 	.word	0x00000000
.L_5:


//--------------------- .nv.compat                --------------------------
	.section	.nv.compat,"",@"SHT_CUDA_COMPAT_INFO"
	.align	4
        /*0000*/ 	.byte	0x02, 0x09, 0x00, 0x00, 0x02, 0x02, 0x01, 0x00, 0x02, 0x05, 0x05, 0x00, 0x03, 0x07, 0x01, 0x01
        /*0010*/ 	.byte	0x02, 0x03, 0x00, 0x00, 0x02, 0x06, 0x01, 0x00, 0x04, 0x0b, 0x08, 0x00, 0x09, 0x00, 0x00, 0x00
        /*0020*/ 	.byte	0x00, 0x00, 0x00, 0x00


//--------------------- .nv.info._Z26colorToGreyscaleConversionPhS_ii --------------------------
	.section	.nv.info._Z26colorToGreyscaleConversionPhS_ii,"",@"SHT_CUDA_INFO"
	.sectionflags	@""
	.align	4


	//----- nvinfo : EIATTR_CUDA_API_VERSION
	.align		4
        /*0000*/ 	.byte	0x04, 0x37
        /*0002*/ 	.short	(.L_7 - .L_6)
.L_6:
        /*0004*/ 	.word	0x00000082


	//----- nvinfo : EIATTR_KPARAM_INFO
	.align		4
.L_7:
        /*0008*/ 	.byte	0x04, 0x17
        /*000a*/ 	.short	(.L_9 - .L_8)
.L_8:
        /*000c*/ 	.word	0x00000000
        /*0010*/ 	.short	0x0003
        /*0012*/ 	.short	0x0014
        /*0014*/ 	.byte	0x00, 0xf0, 0x11, 0x00


	//----- nvinfo : EIATTR_KPARAM_INFO
	.align		4
.L_9:
        /*0018*/ 	.byte	0x04, 0x17
        /*001a*/ 	.short	(.L_11 - .L_10)
.L_10:
        /*001c*/ 	.word	0x00000000
        /*0020*/ 	.short	0x0002
        /*0022*/ 	.short	0x0010
        /*0024*/ 	.byte	0x00, 0xf0, 0x11, 0x00


	//----- nvinfo : EIATTR_KPARAM_INFO
	.align		4
.L_11:
        /*0028*/ 	.byte	0x04, 0x17
        /*002a*/ 	.short	(.L_13 - .L_12)
.L_12:
        /*002c*/ 	.word	0x00000000
        /*0030*/ 	.short	0x0001
        /*0032*/ 	.short	0x0008
        /*0034*/ 	.byte	0x00, 0xf5, 0x21, 0x00


	//----- nvinfo : EIATTR_KPARAM_INFO
	.align		4
.L_13:
        /*0038*/ 	.byte	0x04, 0x17
        /*003a*/ 	.short	(.L_15 - .L_14)
.L_14:
        /*003c*/ 	.word	0x00000000
        /*0040*/ 	.short	0x0000
        /*0042*/ 	.short	0x0000
        /*0044*/ 	.byte	0x00, 0xf5, 0x21, 0x00


	//----- nvinfo : EIATTR_SPARSE_MMA_MASK
	.align		4
.L_15:
        /*0048*/ 	.byte	0x03, 0x50
        /*004a*/ 	.short	0x0000


	//----- nvinfo : EIATTR_MAXREG_COUNT
	.align		4
        /*004c*/ 	.byte	0x03, 0x1b
        /*004e*/ 	.short	0x00ff


	//----- nvinfo : EIATTR_MERCURY_ISA_VERSION
	.align		4
        /*0050*/ 	.byte	0x03, 0x5f
        /*0052*/ 	.short	0x0101


	//----- nvinfo : EIATTR_VRC_CTA_INIT_COUNT
	.align		4
        /*0054*/ 	.byte	0x02, 0x4a
	.zero		1
	.zero		1


	//----- nvinfo : EIATTR_EXIT_INSTR_OFFSETS
	.align		4
        /*0058*/ 	.byte	0x04, 0x1c
        /*005a*/ 	.short	(.L_17 - .L_16)


	//   ....[0]....
.L_16:
        /*005c*/ 	.word	0x000000c0


	//   ....[1]....
        /*0060*/ 	.word	0x00000200


	//----- nvinfo : EIATTR_CBANK_PARAM_SIZE
	.align		4
.L_17:
        /*0064*/ 	.byte	0x03, 0x19
        /*0066*/ 	.short	0x0018


	//----- nvinfo : EIATTR_PARAM_CBANK
	.align		4
        /*0068*/ 	.byte	0x04, 0x0a
        /*006a*/ 	.short	(.L_19 - .L_18)
	.align		4
.L_18:
        /*006c*/ 	.word	index@(.nv.constant0._Z26colorToGreyscaleConversionPhS_ii)
        /*0070*/ 	.short	0x0380
        /*0072*/ 	.short	0x0018


	//----- nvinfo : EIATTR_SW_WAR
	.align		4
.L_19:
        /*0074*/ 	.byte	0x04, 0x36
        /*0076*/ 	.short	(.L_21 - .L_20)
.L_20:
        /*0078*/ 	.word	0x00000008
.L_21:


//--------------------- .nv.callgraph             --------------------------
	.section	.nv.callgraph,"",@"SHT_CUDA_CALLGRAPH"
	.align	4
	.sectionentsize	8
	.align		4
        /*0000*/ 	.word	0x00000000
	.align		4
        /*0004*/ 	.word	0xffffffff
	.align		4
        /*0008*/ 	.word	0x00000000
	.align		4
        /*000c*/ 	.word	0xfffffffe
	.align		4
        /*0010*/ 	.word	0x00000000
	.align		4
        /*0014*/ 	.word	0xfffffffd
	.align		4
        /*0018*/ 	.word	0x00000000
	.align		4
        /*001c*/ 	.word	0xfffffffc


//--------------------- .text._Z26colorToGreyscaleConversionPhS_ii --------------------------
	.section	.text._Z26colorToGreyscaleConversionPhS_ii,"ax",@progbits
	.align	128
        .global         _Z26colorToGreyscaleConversionPhS_ii
        .type           _Z26colorToGreyscaleConversionPhS_ii,@function
        .size           _Z26colorToGreyscaleConversionPhS_ii,(.L_x_1 - _Z26colorToGreyscaleConversionPhS_ii)
        .other          _Z26colorToGreyscaleConversionPhS_ii,@"STO_CUDA_ENTRY STV_DEFAULT"
_Z26colorToGreyscaleConversionPhS_ii:
.text._Z26colorToGreyscaleConversionPhS_ii:
[----:B------:R-:W-:Y:S01]  /*0000*/  LDC R1, c[0x0][0x37c] ;  /* 0x0000df00ff017b82 */ /* 0x000fe20000000800 */
[----:B------:R-:W0:Y:S07]  /*0010*/  S2R R3, SR_TID.Y ;  /* 0x0000000000037919 */ /* 0x000e2e0000002200 */
[----:B------:R-:W1:Y:S01]  /*0020*/  LDC R5, c[0x0][0x360] ;  /* 0x0000d800ff057b82 */ /* 0x000e620000000800 */
[----:B------:R-:W2:Y:S01]  /*0030*/  LDCU.64 UR6, c[0x0][0x390] ;  /* 0x00007200ff0677ac */ /* 0x000ea20008000a00 */
[----:B------:R-:W1:Y:S06]  /*0040*/  S2R R0, SR_TID.X ;  /* 0x0000000000007919 */ /* 0x000e6c0000002100 */
[----:B------:R-:W0:Y:S08]  /*0050*/  S2UR UR5, SR_CTAID.Y ;  /* 0x00000000000579c3 */ /* 0x000e300000002600 */
[----:B------:R-:W0:Y:S08]  /*0060*/  LDC R2, c[0x0][0x364] ;  /* 0x0000d900ff027b82 */ /* 0x000e300000000800 */
[----:B------:R-:W1:Y:S01]  /*0070*/  S2UR UR4, SR_CTAID.X ;  /* 0x00000000000479c3 */ /* 0x000e620000002500 */
[----:B0-----:R-:W-:-:S05]  /*0080*/  IMAD R3, R2, UR5, R3 ;  /* 0x0000000502037c24 */ /* 0x001fca000f8e0203 */
[----:B--2---:R-:W-:Y:S01]  /*0090*/  ISETP.GE.AND P0, PT, R3, UR7, PT ;  /* 0x0000000703007c0c */ /* 0x004fe2000bf06270 */
[----:B-1----:R-:W-:-:S05]  /*00a0*/  IMAD R0, R5, UR4, R0 ;  /* 0x0000000405007c24 */ /* 0x002fca000f8e0200 */
[----:B------:R-:W-:-:S13]  /*00b0*/  ISETP.GE.OR P0, PT, R0, UR6, P0 ;  /* 0x0000000600007c0c */ /* 0x000fda0008706670 */
[----:B------:R-:W-:Y:S05]  /*00c0*/  @P0 EXIT ;  /* 0x000000000000094d */ /* 0x000fea0003800000 */
[----:B------:R-:W0:Y:S01]  /*00d0*/  LDCU.128 UR8, c[0x0][0x380] ;  /* 0x00007000ff0877ac */ /* 0x000e220008000c00 */
[----:B------:R-:W-:Y:S01]  /*00e0*/  IMAD R0, R3, UR6, R0 ;  /* 0x0000000603007c24 */ /* 0x000fe2000f8e0200 */
[----:B------:R-:W1:Y:S03]  /*00f0*/  LDCU.64 UR4, c[0x0][0x358] ;  /* 0x00006b00ff0477ac */ /* 0x000e660008000a00 */
[----:B------:R-:W-:-:S05]  /*0100*/  IMAD R3, R0, 0x3, RZ ;  /* 0x0000000300037824 */ /* 0x000fca00078e02ff */
[----:B0-----:R-:W-:-:S04]  /*0110*/  IADD3 R2, P0, PT, R3, UR10, RZ ;  /* 0x0000000a03027c10 */ /* 0x001fc8000ff1e0ff */
[----:B------:R-:W-:-:S05]  /*0120*/  LEA.HI.X.SX32 R3, R3, UR11, 0x1, P0 ;  /* 0x0000000b03037c11 */ /* 0x000fca00080f0eff */
[----:B-1----:R-:W2:Y:S04]  /*0130*/  LDG.E.U8 R5, desc[UR4][R2.64+0x2] ;  /* 0x0000020402057981 */ /* 0x002ea8000c1e1100 */
[----:B------:R-:W3:Y:S04]  /*0140*/  LDG.E.U8 R4, desc[UR4][R2.64+0x1] ;  /* 0x0000010402047981 */ /* 0x000ee8000c1e1100 */
[----:B------:R-:W4:Y:S01]  /*0150*/  LDG.E.U8 R6, desc[UR4][R2.64+0x3] ;  /* 0x0000030402067981 */ /* 0x000f22000c1e1100 */
[----:B--2---:R-:W-:Y:S02]  /*0160*/  I2FP.F32.U32 R5, R5 ;  /* 0x0000000500057245 */ /* 0x004fe40000201000 */
[----:B---3--:R-:W-:-:S03]  /*0170*/  I2FP.F32.U32 R4, R4 ;  /* 0x0000000400047245 */ /* 0x008fc60000201000 */
[----:B------:R-:W-:Y:S01]  /*0180*/  FMUL R5, R5, 0.70999997854232788086 ;  /* 0x3f35c28f05057820 */ /* 0x000fe20000400000 */
[----:B----4-:R-:W-:-:S03]  /*0190*/  I2FP.F32.U32 R7, R6 ;  /* 0x0000000600077245 */ /* 0x010fc60000201000 */
[----:B------:R-:W-:-:S04]  /*01a0*/  FFMA R4, R4, 0.20999999344348907471, R5 ;  /* 0x3e570a3d04047823 */ /* 0x000fc80000000005 */
[----:B------:R-:W-:Y:S01]  /*01b0*/  FFMA R7, R7, 0.070000000298023223877, R4 ;  /* 0x3d8f5c2907077823 */ /* 0x000fe20000000004 */
[----:B------:R-:W-:-:S04]  /*01c0*/  IADD3 R4, P0, PT, R0, UR8, RZ ;  /* 0x0000000800047c10 */ /* 0x000fc8000ff1e0ff */
[----:B------:R-:W-:Y:S01]  /*01d0*/  LEA.HI.X.SX32 R5, R0, UR9, 0x1, P0 ;  /* 0x0000000900057c11 */ /* 0x000fe200080f0eff */
[----:B------:R-:W0:Y:S04]  /*01e0*/  F2I.U32.TRUNC.NTZ R7, R7 ;  /* 0x0000000700077305 */ /* 0x000e28000020f000 */
[----:B0-----:R-:W-:Y:S01]  /*01f0*/  STG.E.U8 desc[UR4][R4.64], R7 ;  /* 0x0000000704007986 */ /* 0x001fe2000c101104 */
[----:B------:R-:W-:Y:S05]  /*0200*/  EXIT ;  /* 0x000000000000794d */ /* 0x000fea0003800000 */
.L_x_0:
[----:B------:R-:W-:-:S00]  /*0210*/  BRA `(.L_x_0) ;  /* 0xfffffffc00fc7947 */ /* 0x000fc0000383ffff */
[----:B------:R-:W-:-:S00]  /*0220*/  NOP ;  /* 0x0000000000007918 */ /* 0x000fc00000000000 */
        /* <DEDUP_REMOVED lines=13> */
.L_x_1:


//--------------------- .nv.shared.reserved.0     --------------------------
	.section	.nv.shared.reserved.0,"aw",@nobits
	.weak		__nv_reservedSMEM_offset_0_alias
	.size		__nv_reservedSMEM_offset_0_alias, 0, 64
	.other		__nv_reservedSMEM_offset_0_alias,@"STO_CUDA_RESERVED_SHARED STV_DEFAULT"
__nv_reservedSMEM_offset_0_alias:
	.zero		0
	.zero		64


//--------------------- .nv.constant0._Z26colorToGreyscaleConversionPhS_ii --------------------------
	.section	.nv.constant0._Z26colorToGreyscaleConversionPhS_ii,"a",@progbits
	.sectionflags	@""
	.align	4
.nv.constant0._Z26colorToGreyscaleConversionPhS_ii:
	.zero		920


//--------------------- SYMBOLS --------------------------

	.type		.nv.reservedSmem.offset0,@object
	.size		.nv.reservedSmem.offset0,0x4
